	.headerflags	@"EF_CUDA_TEXMODE_UNIFIED EF_CUDA_64BIT_ADDRESS EF_CUDA_ACCELERATORS EF_CUDA_SM90 EF_CUDA_VIRTUAL_SM(EF_CUDA_SM90)"
	.elftype	@"ET_EXEC"


//--------------------- .nv.info                  --------------------------
	.section	.nv.info,"",@"SHT_CUDA_INFO"
	.align	4


	//----- nvinfo : EIATTR_REGCOUNT
	.align		4
        /*0000*/ 	.byte	0x04, 0x2f
        /*0002*/ 	.short	(.L_3 - .L_2)
	.align		4
.L_2:
        /*0004*/ 	.word	index@(triton_poi_fused__native_batch_norm_legit_no_training_44)
        /*0008*/ 	.word	0x00000011


	//----- nvinfo : EIATTR_MIN_STACK_SIZE
	.align		4
.L_3:
        /*000c*/ 	.byte	0x04, 0x12
        /*000e*/ 	.short	(.L_5 - .L_4)
	.align		4
.L_4:
        /*0010*/ 	.word	index@(triton_poi_fused__native_batch_norm_legit_no_training_44)
        /*0014*/ 	.word	0x00000000


	//----- nvinfo : EIATTR_FRAME_SIZE
	.align		4
.L_5:
        /*0018*/ 	.byte	0x04, 0x11
        /*001a*/ 	.short	(.L_7 - .L_6)
	.align		4
.L_6:
        /*001c*/ 	.word	index@(triton_poi_fused__native_batch_norm_legit_no_training_44)
        /*0020*/ 	.word	0x00000000


	//----- nvinfo : EIATTR_MIN_STACK_SIZE
	.align		4
.L_7:
        /*0024*/ 	.byte	0x04, 0x12
        /*0026*/ 	.short	(.L_9 - .L_8)
	.align		4
.L_8:
        /*0028*/ 	.word	index@(triton_poi_fused__native_batch_norm_legit_no_training_44)
        /*002c*/ 	.word	0x00000000
.L_9:


//--------------------- .nv.info.triton_poi_fused__native_batch_norm_legit_no_training_44 --------------------------
	.section	.nv.info.triton_poi_fused__native_batch_norm_legit_no_training_44,"",@"SHT_CUDA_INFO"
	.sectionflags	@""
	.align	4


	//----- nvinfo : EIATTR_CUDA_API_VERSION
	.align		4
        /*0000*/ 	.byte	0x04, 0x37
        /*0002*/ 	.short	(.L_11 - .L_10)
.L_10:
        /*0004*/ 	.word	0x0000007c


	//----- nvinfo : EIATTR_KPARAM_INFO
	.align		4
.L_11:
        /*0008*/ 	.byte	0x04, 0x17
        /*000a*/ 	.short	(.L_13 - .L_12)
.L_12:
        /*000c*/ 	.word	0x00000000
        /*0010*/ 	.short	0x0006
        /*0012*/ 	.short	0x0030
        /*0014*/ 	.byte	0x00, 0xf0, 0x11, 0x00


	//----- nvinfo : EIATTR_KPARAM_INFO
	.align		4
.L_13:
        /*0018*/ 	.byte	0x04, 0x17
        /*001a*/ 	.short	(.L_15 - .L_14)
.L_14:
        /*001c*/ 	.word	0x00000000
        /*0020*/ 	.short	0x0005
        /*0022*/ 	.short	0x0028
        /*0024*/ 	.byte	0x00, 0xf4, 0x21, 0x00


	//----- nvinfo : EIATTR_KPARAM_INFO
	.align		4
.L_15:
        /*0028*/ 	.byte	0x04, 0x17
        /*002a*/ 	.short	(.L_17 - .L_16)
.L_16:
        /*002c*/ 	.word	0x00000000
        /*0030*/ 	.short	0x0004
        /*0032*/ 	.short	0x0020
        /*0034*/ 	.byte	0x00, 0xf4, 0x21, 0x00


	//----- nvinfo : EIATTR_KPARAM_INFO
	.align		4
.L_17:
        /*0038*/ 	.byte	0x04, 0x17
        /*003a*/ 	.short	(.L_19 - .L_18)
.L_18:
        /*003c*/ 	.word	0x00000000
        /*0040*/ 	.short	0x0003
        /*0042*/ 	.short	0x0018
        /*0044*/ 	.byte	0x00, 0xf4, 0x21, 0x00


	//----- nvinfo : EIATTR_KPARAM_INFO
	.align		4
.L_19:
        /*0048*/ 	.byte	0x04, 0x17
        /*004a*/ 	.short	(.L_21 - .L_20)
.L_20:
        /*004c*/ 	.word	0x00000000
        /*0050*/ 	.short	0x0002
        /*0052*/ 	.short	0x0010
        /*0054*/ 	.byte	0x00, 0xf4, 0x21, 0x00


	//----- nvinfo : EIATTR_KPARAM_INFO
	.align		4
.L_21:
        /*0058*/ 	.byte	0x04, 0x17
        /*005a*/ 	.short	(.L_23 - .L_22)
.L_22:
        /*005c*/ 	.word	0x00000000
        /*0060*/ 	.short	0x0001
        /*0062*/ 	.short	0x0008
        /*0064*/ 	.byte	0x00, 0xf4, 0x21, 0x00


	//----- nvinfo : EIATTR_KPARAM_INFO
	.align		4
.L_23:
        /*0068*/ 	.byte	0x04, 0x17
        /*006a*/ 	.short	(.L_25 - .L_24)
.L_24:
        /*006c*/ 	.word	0x00000000
        /*0070*/ 	.short	0x0000
        /*0072*/ 	.short	0x0000
        /*0074*/ 	.byte	0x00, 0xf4, 0x21, 0x00


	//----- nvinfo : EIATTR_SPARSE_MMA_MASK
	.align		4
.L_25:
        /*0078*/ 	.byte	0x03, 0x50
        /*007a*/ 	.short	0x0000


	//----- nvinfo : EIATTR_MAXREG_COUNT
	.align		4
        /*007c*/ 	.byte	0x03, 0x1b
        /*007e*/ 	.short	0x00ff


	//----- nvinfo : EIATTR_EXIT_INSTR_OFFSETS
	.align		4
        /*0080*/ 	.byte	0x04, 0x1c
        /*0082*/ 	.short	(.L_27 - .L_26)


	//   ....[0]....
.L_26:
        /*0084*/ 	.word	0x00000310


	//----- nvinfo : EIATTR_REQNTID
	.align		4
.L_27:
        /*0088*/ 	.byte	0x04, 0x10
        /*008a*/ 	.short	(.L_29 - .L_28)
.L_28:
        /*008c*/ 	.word	0x00000100
        /*0090*/ 	.word	0x00000001
        /*0094*/ 	.word	0x00000001


	//----- nvinfo : EIATTR_CBANK_PARAM_SIZE
	.align		4
.L_29:
        /*0098*/ 	.byte	0x03, 0x19
        /*009a*/ 	.short	0x0034


	//----- nvinfo : EIATTR_PARAM_CBANK
	.align		4
        /*009c*/ 	.byte	0x04, 0x0a
        /*009e*/ 	.short	(.L_31 - .L_30)
	.align		4
.L_30:
        /*00a0*/ 	.word	index@(.nv.constant0.triton_poi_fused__native_batch_norm_legit_no_training_44)
        /*00a4*/ 	.short	0x0210
        /*00a6*/ 	.short	0x0034


	//----- nvinfo : EIATTR_SW_WAR
	.align		4
.L_31:
        /*00a8*/ 	.byte	0x04, 0x36
        /*00aa*/ 	.short	(.L_33 - .L_32)
.L_32:
        /*00ac*/ 	.word	0x00000008
.L_33:


//--------------------- .nv.callgraph             --------------------------
	.section	.nv.callgraph,"",@"SHT_CUDA_CALLGRAPH"
	.align	4
	.sectionentsize	8
	.align		4
        /*0000*/ 	.word	0x00000000
	.align		4
        /*0004*/ 	.word	0xffffffff
	.align		4
        /*0008*/ 	.word	0x00000000
	.align		4
        /*000c*/ 	.word	0xfffffffe
	.align		4
        /*0010*/ 	.word	0x00000000
	.align		4
        /*0014*/ 	.word	0xfffffffd
	.align		4
        /*0018*/ 	.word	0x00000000
	.align		4
        /*001c*/ 	.word	0xfffffffc


//--------------------- .nv.constant4             --------------------------
	.section	.nv.constant4,"a",@progbits
	.align	8
	.align		8
.nv.constant4:
        /*0000*/ 	.dword	_$_str
	.align		8
        /*0008*/ 	.dword	_$_str_$_2


//--------------------- .text.triton_poi_fused__native_batch_norm_legit_no_training_44 --------------------------
	.section	.text.triton_poi_fused__native_batch_norm_legit_no_training_44,"ax",@progbits
	.align	128
        .global         triton_poi_fused__native_batch_norm_legit_no_training_44
        .type           triton_poi_fused__native_batch_norm_legit_no_training_44,@function
        .size           triton_poi_fused__native_batch_norm_legit_no_training_44,(.L_x_1 - triton_poi_fused__native_batch_norm_legit_no_training_44)
        .other          triton_poi_fused__native_batch_norm_legit_no_training_44,@"STO_CUDA_ENTRY STV_DEFAULT"
triton_poi_fused__native_batch_norm_legit_no_training_44:
.text.triton_poi_fused__native_batch_norm_legit_no_training_44:
[----:B------:R-:W-:Y:S01]  /*0000*/  LDC R1, c[0x0][0x28] ;  /* 0x00000a00ff017b82 */ /* 0x000fe20000000800 */
[----:B------:R-:W1:Y:S07]  /*0010*/  S2R R0, SR_TID.X ;  /* 0x0000000000007919 */ /* 0x000e6e0000002100 */
[----:B------:R-:W2:Y:S01]  /*0020*/  LDC.64 R6, c[0x0][0x220] ;  /* 0x00008800ff067b82 */ /* 0x000ea20000000a00 */
[----:B------:R-:W-:Y:S01]  /*0030*/  ULDC.64 UR4, c[0x0][0x208] ;  /* 0x0000820000047ab9 */ /* 0x000fe20000000a00 */
[----:B------:R-:W3:Y:S06]  /*0040*/  S2R R5, SR_CTAID.X ;  /* 0x0000000000057919 */ /* 0x000eec0000002500 */
[----:B------:R-:W4:Y:S08]  /*0050*/  LDC.64 R8, c[0x0][0x228] ;  /* 0x00008a00ff087b82 */ /* 0x000f300000000a00 */
[----:B------:R-:W5:Y:S01]  /*0060*/  LDC.64 R10, c[0x0][0x230] ;  /* 0x00008c00ff0a7b82 */ /* 0x000f620000000a00 */
[----:B-1----:R-:W-:-:S02]  /*0070*/  SHF.L.U32 R0, R0, 0x1, RZ ;  /* 0x0000000100007819 */ /* 0x002fc400000006ff */
[----:B---3--:R-:W-:Y:S02]  /*0080*/  SHF.R.S32.HI R3, RZ, 0x16, R5 ;  /* 0x00000016ff037819 */ /* 0x008fe40000011405 */
[----:B------:R-:W-:Y:S02]  /*0090*/  LOP3.LUT R0, R0, 0x1fe, RZ, 0xc0, !PT ;  /* 0x000001fe00007812 */ /* 0x000fe400078ec0ff */
[----:B------:R-:W-:Y:S02]  /*00a0*/  SGXT R3, R3, 0x1 ;  /* 0x000000010303781a */ /* 0x000fe40000000200 */
[----:B------:R-:W-:Y:S02]  /*00b0*/  LEA R0, R5, R0, 0x9 ;  /* 0x0000000005007211 */ /* 0x000fe400078e48ff */
[----:B------:R-:W1:Y:S02]  /*00c0*/  LDC.64 R4, c[0x0][0x218] ;  /* 0x00008600ff047b82 */ /* 0x000e640000000a00 */
[----:B------:R-:W-:-:S04]  /*00d0*/  LEA.HI R3, R3, R0, RZ, 0x8 ;  /* 0x0000000003037211 */ /* 0x000fc800078f40ff */
[----:B------:R-:W-:-:S04]  /*00e0*/  SHF.R.S32.HI R3, RZ, 0x8, R3 ;  /* 0x00000008ff037819 */ /* 0x000fc80000011403 */
[----:B------:R-:W-:-:S04]  /*00f0*/  LEA.HI R2, R3, R3, RZ, 0x7 ;  /* 0x0000000303027211 */ /* 0x000fc800078f38ff */
[----:B------:R-:W-:-:S04]  /*0100*/  LOP3.LUT R2, R2, 0xffffff80, RZ, 0xc0, !PT ;  /* 0xffffff8002027812 */ /* 0x000fc800078ec0ff */
[----:B------:R-:W-:Y:S02]  /*0110*/  IADD3 R13, R3, -R2, RZ ;  /* 0x80000002030d7210 */ /* 0x000fe40007ffe0ff */
[----:B------:R-:W3:Y:S03]  /*0120*/  LDC.64 R2, c[0x0][0x210] ;  /* 0x00008400ff027b82 */ /* 0x000ee60000000a00 */
[----:B--2---:R-:W-:-:S06]  /*0130*/  IMAD.WIDE R6, R13, 0x4, R6 ;  /* 0x000000040d067825 */ /* 0x004fcc00078e0206 */
[----:B------:R-:W2:Y:S01]  /*0140*/  LDG.E.EL R6, desc[UR4][R6.64] ;  /* 0x0000000406067981 */ /* 0x000ea2000c2e1900 */
[----:B-1----:R-:W-:-:S05]  /*0150*/  IMAD.WIDE R4, R13, 0x4, R4 ;  /* 0x000000040d047825 */ /* 0x002fca00078e0204 */
[----:B------:R1:W2:Y:S01]  /*0160*/  LDG.E.EL R12, desc[UR4][R4.64] ;  /* 0x00000004040c7981 */ /* 0x0002a2000c2e1900 */
[----:B---3--:R-:W-:Y:S01]  /*0170*/  IMAD.WIDE R2, R0, 0x4, R2 ;  /* 0x0000000400027825 */ /* 0x008fe200078e0202 */
[----:B------:R-:W-:Y:S01]  /*0180*/  HFMA2.MMA R14, -RZ, RZ, 1.625, 0 ;  /* 0x3e800000ff0e7435 */ /* 0x000fe200000001ff */
[----:B-1----:R-:W1:Y:S04]  /*0190*/  LDC.64 R4, c[0x0][0x238] ;  /* 0x00008e00ff047b82 */ /* 0x002e680000000a00 */
[----:B------:R-:W3:Y:S01]  /*01a0*/  LDG.E.64 R2, desc[UR4][R2.64] ;  /* 0x0000000402027981 */ /* 0x000ee2000c1e1b00 */
[----:B----4-:R-:W-:-:S04]  /*01b0*/  IMAD.WIDE R8, R13, 0x4, R8 ;  /* 0x000000040d087825 */ /* 0x010fc800078e0208 */
[----:B-----5:R-:W-:Y:S02]  /*01c0*/  IMAD.WIDE R10, R13, 0x4, R10 ;  /* 0x000000040d0a7825 */ /* 0x020fe400078e020a */
[----:B------:R-:W4:Y:S04]  /*01d0*/  LDG.E.EL R8, desc[UR4][R8.64] ;  /* 0x0000000408087981 */ /* 0x000f28000c2e1900 */
[----:B------:R-:W4:Y:S01]  /*01e0*/  LDG.E.EL R11, desc[UR4][R10.64] ;  /* 0x000000040a0b7981 */ /* 0x000f22000c2e1900 */
[----:B-1----:R-:W-:-:S04]  /*01f0*/  IMAD.WIDE R4, R0, 0x4, R4 ;  /* 0x0000000400047825 */ /* 0x002fc800078e0204 */
[----:B--2---:R-:W-:-:S04]  /*0200*/  FADD R6, R6, 9.9999997473787516356e-06 ;  /* 0x3727c5ac06067421 */ /* 0x004fc80000000000 */
[----:B------:R-:W1:Y:S02]  /*0210*/  MUFU.SQRT R7, R6 ;  /* 0x0000000600077308 */ /* 0x000e640000002000 */
[C---:B-1----:R-:W-:Y:S02]  /*0220*/  FSETP.GT.AND P0, PT, R7.reuse, 8.50705917302346158658e+37, PT ;  /* 0x7e8000000700780b */ /* 0x042fe40003f04000 */
[----:B------:R-:W-:-:S11]  /*0230*/  FSETP.GEU.AND P1, PT, R7, 1.175494350822287508e-38, PT ;  /* 0x008000000700780b */ /* 0x000fd60003f2e000 */
[----:B------:R-:W-:-:S04]  /*0240*/  @P0 FMUL R7, R7, 0.25 ;  /* 0x3e80000007070820 */ /* 0x000fc80000400000 */
[----:B------:R-:W-:-:S06]  /*0250*/  @!P1 FMUL R7, R7, 16777216 ;  /* 0x4b80000007079820 */ /* 0x000fcc0000400000 */
[----:B------:R-:W1:Y:S01]  /*0260*/  MUFU.RCP R7, R7 ;  /* 0x0000000700077308 */ /* 0x000e620000001000 */
[----:B------:R-:W-:Y:S01]  /*0270*/  FSEL R14, R14, 1, P0 ;  /* 0x3f8000000e0e7808 */ /* 0x000fe20000000000 */
[----:B---3--:R-:W-:-:S04]  /*0280*/  FADD R2, R2, -R12 ;  /* 0x8000000c02027221 */ /* 0x008fc80000000000 */
[----:B------:R-:W-:Y:S01]  /*0290*/  @!P1 FMUL R14, R14, 16777216 ;  /* 0x4b8000000e0e9820 */ /* 0x000fe20000400000 */
[----:B------:R-:W-:-:S03]  /*02a0*/  FADD R3, R3, -R12 ;  /* 0x8000000c03037221 */ /* 0x000fc60000000000 */
[----:B-1----:R-:W-:-:S04]  /*02b0*/  FMUL R14, R7, R14 ;  /* 0x0000000e070e7220 */ /* 0x002fc80000400000 */
[-C--:B------:R-:W-:Y:S01]  /*02c0*/  FMUL R2, R2, R14.reuse ;  /* 0x0000000e02027220 */ /* 0x080fe20000400000 */
[----:B------:R-:W-:-:S03]  /*02d0*/  FMUL R14, R3, R14 ;  /* 0x0000000e030e7220 */ /* 0x000fc60000400000 */
[C-C-:B----4-:R-:W-:Y:S01]  /*02e0*/  FFMA R2, R8.reuse, R2, R11.reuse ;  /* 0x0000000208027223 */ /* 0x150fe2000000000b */
[----:B------:R-:W-:-:S05]  /*02f0*/  FFMA R3, R8, R14, R11 ;  /* 0x0000000e08037223 */ /* 0x000fca000000000b */
[----:B------:R-:W-:Y:S01]  /*0300*/  STG.E.64 desc[UR4][R4.64], R2 ;  /* 0x0000000204007986 */ /* 0x000fe2000c101b04 */
[----:B------:R-:W-:Y:S05]  /*0310*/  EXIT ;  /* 0x000000000000794d */ /* 0x000fea0003800000 */
.L_x_0:
[----:B------:R-:W-:-:S00]  /*0320*/  BRA `(.L_x_0) ;  /* 0xfffffffc00fc7947 */ /* 0x000fc0000383ffff */
[----:B------:R-:W-:-:S00]  /*0330*/  NOP ;  /* 0x0000000000007918 */ /* 0x000fc00000000000 */
        /* <DEDUP_REMOVED lines=12> */
.L_x_1:


//--------------------- .nv.global.init           --------------------------
	.section	.nv.global.init,"aw",@progbits
.nv.global.init:
	.type		_$_str,@object
	.size		_$_str,(_$_str_$_2 - _$_str)
_$_str:
        /*0000*/ 	.byte	0x5f, 0x5f, 0x43, 0x55, 0x44, 0x41, 0x5f, 0x46, 0x54, 0x5a, 0x00
	.type		_$_str_$_2,@object
	.size		_$_str_$_2,(.L_1 - _$_str_$_2)
_$_str_$_2:
        /*000b*/ 	.byte	0x5f, 0x5f, 0x43, 0x55, 0x44, 0x41, 0x5f, 0x50, 0x52, 0x45, 0x43, 0x5f, 0x53, 0x51, 0x52, 0x54
        /*001b*/ 	.byte	0x00
.L_1:


//--------------------- .nv.constant0.triton_poi_fused__native_batch_norm_legit_no_training_44 --------------------------
	.section	.nv.constant0.triton_poi_fused__native_batch_norm_legit_no_training_44,"a",@progbits
	.sectionflags	@""
	.align	4
.nv.constant0.triton_poi_fused__native_batch_norm_legit_no_training_44:
	.zero		580
